.version 3.1
.target sm_20
.global .s32  gresult;
.entry main {
   .reg .s32 a,b, r, s;
   .reg .pred p, q;

   ld.global.s32   a, [gresult];
   ld.global.s32   b, [gresult + 4];

   setp.lt.s32   p, a, b;
   @p setp.eq.s32   p, a, b;
   mov.s32       r, 6;
   @p mov.s32    r, 4;
   st.global.s32 [gresult], r;
   exit;
}


// ===== COMPILED SASS (sm_100) =====

	.target	sm_100

	.elftype	@"ET_EXEC"


//--------------------- .note.nv.tkinfo           --------------------------
	.section	.note.nv.tkinfo,"",@"SHT_NOTE"
	.sectionflags	@"SHF_NOTE_NV_TKINFO"
	.tkinfo
        /*0018*/ 	.word	0x00000002
        /*0030*/ 	.string	""
        /*0030*/ 	.string	"ptxas"
        /*0030*/ 	.string	"Cuda compilation tools, release 13.0, V13.0.88"
        /*0030*/ 	.string	"Build cuda_13.0.r13.0/compiler.36424714_0"
        /*0030*/ 	.string	"-arch sm_100 "



//--------------------- .note.nv.cuinfo           --------------------------
	.section	.note.nv.cuinfo,"",@"SHT_NOTE"
	.sectionflags	@"SHF_NOTE_NV_CUINFO"
        /*0018*/ 	.short	0x0002
        /*001a*/ 	.short	0x0014
        /*001c*/ 	.short	0x0082
	.zero		2


//--------------------- .nv.info                  --------------------------
	.section	.nv.info,"",@"SHT_CUDA_INFO"
	.align	4


	//----- nvinfo : EIATTR_REGCOUNT
	.align		4
        /*0000*/ 	.byte	0x04, 0x2f
        /*0002*/ 	.short	(.L_2 - .L_1)
	.align		4
.L_1:
        /*0004*/ 	.word	index@(main)
        /*0008*/ 	.word	0x00000008


	//----- nvinfo : EIATTR_FRAME_SIZE
	.align		4
.L_2:
        /*000c*/ 	.byte	0x04, 0x11
        /*000e*/ 	.short	(.L_4 - .L_3)
	.align		4
.L_3:
        /*0010*/ 	.word	index@(main)
        /*0014*/ 	.word	0x00000000


	//----- nvinfo : EIATTR_MIN_STACK_SIZE
	.align		4
.L_4:
        /*0018*/ 	.byte	0x04, 0x12
        /*001a*/ 	.short	(.L_6 - .L_5)
	.align		4
.L_5:
        /*001c*/ 	.word	index@(main)
        /*0020*/ 	.word	0x00000000
.L_6:


//--------------------- .nv.compat                --------------------------
	.section	.nv.compat,"",@"SHT_CUDA_COMPAT_INFO"
	.align	4
        /*0000*/ 	.byte	0x02, 0x09, 0x00, 0x00, 0x02, 0x02, 0x01, 0x00, 0x02, 0x05, 0x05, 0x00, 0x03, 0x07, 0x01, 0x01
        /*0010*/ 	.byte	0x02, 0x03, 0x00, 0x00, 0x02, 0x06, 0x01, 0x00, 0x04, 0x0b, 0x08, 0x00, 0x09, 0x00, 0x00, 0x00
        /*0020*/ 	.byte	0x00, 0x00, 0x00, 0x00


//--------------------- .nv.info.main             --------------------------
	.section	.nv.info.main,"",@"SHT_CUDA_INFO"
	.sectionflags	@""
	.align	4


	//----- nvinfo : EIATTR_CUDA_API_VERSION
	.align		4
        /*0000*/ 	.byte	0x04, 0x37
        /*0002*/ 	.short	(.L_8 - .L_7)
.L_7:
        /*0004*/ 	.word	0x00000082


	//----- nvinfo : EIATTR_SPARSE_MMA_MASK
	.align		4
.L_8:
        /*0008*/ 	.byte	0x03, 0x50
        /*000a*/ 	.short	0x0000


	//----- nvinfo : EIATTR_MAXREG_COUNT
	.align		4
        /*000c*/ 	.byte	0x03, 0x1b
        /*000e*/ 	.short	0x00ff


	//----- nvinfo : EIATTR_MERCURY_ISA_VERSION
	.align		4
        /*0010*/ 	.byte	0x03, 0x5f
        /*0012*/ 	.short	0x0101


	//----- nvinfo : EIATTR_VRC_CTA_INIT_COUNT
	.align		4
        /*0014*/ 	.byte	0x02, 0x4a
	.zero		1
	.zero		1


	//----- nvinfo : EIATTR_EXIT_INSTR_OFFSETS
	.align		4
        /*0018*/ 	.byte	0x04, 0x1c
        /*001a*/ 	.short	(.L_10 - .L_9)


	//   ....[0]....
.L_9:
        /*001c*/ 	.word	0x000000a0


	//----- nvinfo : EIATTR_SW_WAR
	.align		4
.L_10:
        /*0020*/ 	.byte	0x04, 0x36
        /*0022*/ 	.short	(.L_12 - .L_11)
.L_11:
        /*0024*/ 	.word	0x00000008
.L_12:


//--------------------- .nv.callgraph             --------------------------
	.section	.nv.callgraph,"",@"SHT_CUDA_CALLGRAPH"
	.align	4
	.sectionentsize	8
	.align		4
        /*0000*/ 	.word	0x00000000
	.align		4
        /*0004*/ 	.word	0xffffffff
	.align		4
        /*0008*/ 	.word	0x00000000
	.align		4
        /*000c*/ 	.word	0xfffffffe
	.align		4
        /*0010*/ 	.word	0x00000000
	.align		4
        /*0014*/ 	.word	0xfffffffd
	.align		4
        /*0018*/ 	.word	0x00000000
	.align		4
        /*001c*/ 	.word	0xfffffffc


//--------------------- .nv.constant4             --------------------------
	.section	.nv.constant4,"a",@progbits
	.align	8
	.align		8
.nv.constant4:
        /*0000*/ 	.dword	gresult


//--------------------- .text.main                --------------------------
	.section	.text.main,"ax",@progbits
	.align	128
.text.main:
        .type           main,@function
        .size           main,(.L_x_1 - main)
        .other          main,@"STO_CUDA_ENTRY STV_DEFAULT"
main:
[----:B------:R-:W-:Y:S08]  /*0000*/  LDC R1, c[0x0][0x37c] ;  /* 0x0000df00ff017b82 */ /* 0x000ff00000000800 */
[----:B------:R-:W0:Y:S01]  /*0010*/  LDC.64 R2, c[0x4][RZ] ;  /* 0x01000000ff027b82 */ /* 0x000e220000000a00 */
[----:B------:R-:W0:Y:S02]  /*0020*/  LDCU.64 UR4, c[0x0][0x358] ;  /* 0x00006b00ff0477ac */ /* 0x000e240008000a00 */
[----:B0-----:R-:W2:Y:S04]  /*0030*/  LDG.E R0, desc[UR4][R2.64] ;  /* 0x0000000402007981 */ /* 0x001ea8000c1e1900 */
[----:B------:R-:W2:Y:S01]  /*0040*/  LDG.E R5, desc[UR4][R2.64+0x4] ;  /* 0x0000040402057981 */ /* 0x000ea2000c1e1900 */
[----:B------:R-:W-:Y:S01]  /*0050*/  IMAD.MOV.U32 R4, RZ, RZ, 0x4 ;  /* 0x00000004ff047424 */ /* 0x000fe200078e00ff */
[----:B--2---:R-:W-:-:S04]  /*0060*/  ISETP.NE.AND P0, PT, R0, R5, PT ;  /* 0x000000050000720c */ /* 0x004fc80003f05270 */
[----:B------:R-:W-:-:S04]  /*0070*/  ISETP.LT.AND P0, PT, R0, R5, !P0 ;  /* 0x000000050000720c */ /* 0x000fc80004701270 */
[----:B------:R-:W-:-:S05]  /*0080*/  SEL R5, R4, 0x6, P0 ;  /* 0x0000000604057807 */ /* 0x000fca0000000000 */
[----:B------:R-:W-:Y:S01]  /*0090*/  STG.E desc[UR4][R2.64], R5 ;  /* 0x0000000502007986 */ /* 0x000fe2000c101904 */
[----:B------:R-:W-:Y:S05]  /*00a0*/  EXIT ;  /* 0x000000000000794d */ /* 0x000fea0003800000 */
.L_x_0:
[----:B------:R-:W-:-:S00]  /*00b0*/  BRA `(.L_x_0) ;  /* 0xfffffffc00fc7947 */ /* 0x000fc0000383ffff */
[----:B------:R-:W-:-:S00]  /*00c0*/  NOP ;  /* 0x0000000000007918 */ /* 0x000fc00000000000 */
        /* <DEDUP_REMOVED lines=11> */
.L_x_1:


//--------------------- .nv.shared.reserved.0     --------------------------
	.section	.nv.shared.reserved.0,"aw",@nobits
	.weak		__nv_reservedSMEM_offset_0_alias
	.size		__nv_reservedSMEM_offset_0_alias, 0, 64
	.other		__nv_reservedSMEM_offset_0_alias,@"STO_CUDA_RESERVED_SHARED STV_DEFAULT"
__nv_reservedSMEM_offset_0_alias:
	.zero		0
	.zero		64


//--------------------- .nv.global                --------------------------
	.section	.nv.global,"aw",@nobits
	.align	4
.nv.global:
	.type		gresult,@object
	.size		gresult,(.L_0 - gresult)
gresult:
	.zero		4
.L_0:


//--------------------- .nv.constant0.main        --------------------------
	.section	.nv.constant0.main,"a",@progbits
	.sectionflags	@""
	.align	4
.nv.constant0.main:
	.zero		896


//--------------------- SYMBOLS --------------------------

	.type		.nv.reservedSmem.offset0,@object
	.size		.nv.reservedSmem.offset0,0x4
